//
// Generated by NVIDIA NVVM Compiler
//
// Compiler Build ID: CL-36424714
// Cuda compilation tools, release 13.0, V13.0.88
// Based on NVVM 20.0.0
//

.version 9.0
.target sm_100
.address_size 64

	// .globl	_Z12filter_blockPfS_S_ii

.visible .entry _Z12filter_blockPfS_S_ii(
	.param .u64 .ptr .align 1 _Z12filter_blockPfS_S_ii_param_0,
	.param .u64 .ptr .align 1 _Z12filter_blockPfS_S_ii_param_1,
	.param .u64 .ptr .align 1 _Z12filter_blockPfS_S_ii_param_2,
	.param .u32 _Z12filter_blockPfS_S_ii_param_3,
	.param .u32 _Z12filter_blockPfS_S_ii_param_4
)
{
	.reg .pred 	%p<10>;
	.reg .b32 	%r<113>;
	.reg .b32 	%f<68>;
	.reg .b64 	%rd<70>;

	ld.param.u64 	%rd4, [_Z12filter_blockPfS_S_ii_param_0];
	ld.param.u64 	%rd5, [_Z12filter_blockPfS_S_ii_param_1];
	ld.param.u32 	%r61, [_Z12filter_blockPfS_S_ii_param_3];
	ld.param.u32 	%r62, [_Z12filter_blockPfS_S_ii_param_4];
	cvta.to.global.u64 	%rd1, %rd4;
	cvta.to.global.u64 	%rd2, %rd5;
	setp.lt.s32 	%p1, %r62, 1;
	mov.f32 	%f67, 0f00000000;
	@%p1 bra 	$L__BB0_12;
	mov.u32 	%r1, %tid.x;
	mov.u32 	%r64, %ctaid.x;
	mov.u32 	%r65, %ntid.x;
	mul.lo.s32 	%r2, %r64, %r65;
	and.b32  	%r3, %r62, 7;
	setp.lt.u32 	%p2, %r62, 8;
	mov.f32 	%f67, 0f00000000;
	mov.b32 	%r111, 0;
	@%p2 bra 	$L__BB0_4;
	and.b32  	%r66, %r62, 2147483640;
	neg.s32 	%r109, %r66;
	add.s32 	%r108, %r1, %r61;
	shl.b32 	%r67, %r61, 1;
	add.s32 	%r107, %r1, %r67;
	mul.lo.s32 	%r68, %r61, 3;
	add.s32 	%r106, %r1, %r68;
	shl.b32 	%r69, %r61, 2;
	add.s32 	%r105, %r1, %r69;
	mul.lo.s32 	%r70, %r61, 5;
	add.s32 	%r104, %r1, %r70;
	mul.lo.s32 	%r71, %r61, 6;
	add.s32 	%r103, %r1, %r71;
	mul.lo.s32 	%r72, %r61, 7;
	add.s32 	%r102, %r1, %r72;
	add.s32 	%r101, %r108, %r2;
	add.s32 	%r94, %r1, %r2;
	add.s32 	%r100, %r94, %r67;
	add.s32 	%r99, %r94, %r68;
	add.s32 	%r98, %r94, %r69;
	add.s32 	%r97, %r94, %r70;
	add.s32 	%r96, %r94, %r71;
	add.s32 	%r95, %r94, %r72;
	mov.f32 	%f67, 0f00000000;
	mov.u32 	%r93, %r1;
$L__BB0_3:
	.pragma "nounroll";
	and.b32  	%r111, %r62, 2147483640;
	mul.wide.u32 	%rd6, %r93, 4;
	add.s64 	%rd7, %rd2, %rd6;
	ld.global.f32 	%f17, [%rd7];
	mul.wide.u32 	%rd8, %r94, 4;
	add.s64 	%rd9, %rd1, %rd8;
	ld.global.f32 	%f18, [%rd9];
	fma.rn.f32 	%f19, %f17, %f18, %f67;
	mul.wide.u32 	%rd10, %r108, 4;
	add.s64 	%rd11, %rd2, %rd10;
	ld.global.f32 	%f20, [%rd11];
	mul.wide.u32 	%rd12, %r101, 4;
	add.s64 	%rd13, %rd1, %rd12;
	ld.global.f32 	%f21, [%rd13];
	fma.rn.f32 	%f22, %f20, %f21, %f19;
	mul.wide.u32 	%rd14, %r107, 4;
	add.s64 	%rd15, %rd2, %rd14;
	ld.global.f32 	%f23, [%rd15];
	mul.wide.u32 	%rd16, %r100, 4;
	add.s64 	%rd17, %rd1, %rd16;
	ld.global.f32 	%f24, [%rd17];
	fma.rn.f32 	%f25, %f23, %f24, %f22;
	mul.wide.u32 	%rd18, %r106, 4;
	add.s64 	%rd19, %rd2, %rd18;
	ld.global.f32 	%f26, [%rd19];
	mul.wide.u32 	%rd20, %r99, 4;
	add.s64 	%rd21, %rd1, %rd20;
	ld.global.f32 	%f27, [%rd21];
	fma.rn.f32 	%f28, %f26, %f27, %f25;
	mul.wide.u32 	%rd22, %r105, 4;
	add.s64 	%rd23, %rd2, %rd22;
	ld.global.f32 	%f29, [%rd23];
	mul.wide.u32 	%rd24, %r98, 4;
	add.s64 	%rd25, %rd1, %rd24;
	ld.global.f32 	%f30, [%rd25];
	fma.rn.f32 	%f31, %f29, %f30, %f28;
	mul.wide.u32 	%rd26, %r104, 4;
	add.s64 	%rd27, %rd2, %rd26;
	ld.global.f32 	%f32, [%rd27];
	mul.wide.u32 	%rd28, %r97, 4;
	add.s64 	%rd29, %rd1, %rd28;
	ld.global.f32 	%f33, [%rd29];
	fma.rn.f32 	%f34, %f32, %f33, %f31;
	mul.wide.u32 	%rd30, %r103, 4;
	add.s64 	%rd31, %rd2, %rd30;
	ld.global.f32 	%f35, [%rd31];
	mul.wide.u32 	%rd32, %r96, 4;
	add.s64 	%rd33, %rd1, %rd32;
	ld.global.f32 	%f36, [%rd33];
	fma.rn.f32 	%f37, %f35, %f36, %f34;
	mul.wide.u32 	%rd34, %r102, 4;
	add.s64 	%rd35, %rd2, %rd34;
	ld.global.f32 	%f38, [%rd35];
	mul.wide.u32 	%rd36, %r95, 4;
	add.s64 	%rd37, %rd1, %rd36;
	ld.global.f32 	%f39, [%rd37];
	fma.rn.f32 	%f67, %f38, %f39, %f37;
	add.s32 	%r109, %r109, 8;
	shl.b32 	%r73, %r61, 3;
	add.s32 	%r108, %r108, %r73;
	add.s32 	%r107, %r107, %r73;
	add.s32 	%r106, %r106, %r73;
	add.s32 	%r105, %r105, %r73;
	add.s32 	%r104, %r104, %r73;
	add.s32 	%r103, %r103, %r73;
	add.s32 	%r102, %r102, %r73;
	add.s32 	%r101, %r101, %r73;
	add.s32 	%r100, %r100, %r73;
	add.s32 	%r99, %r99, %r73;
	add.s32 	%r98, %r98, %r73;
	add.s32 	%r97, %r97, %r73;
	add.s32 	%r96, %r96, %r73;
	add.s32 	%r95, %r95, %r73;
	add.s32 	%r94, %r94, %r73;
	add.s32 	%r93, %r93, %r73;
	setp.ne.s32 	%p3, %r109, 0;
	@%p3 bra 	$L__BB0_3;
$L__BB0_4:
	setp.eq.s32 	%p4, %r3, 0;
	@%p4 bra 	$L__BB0_12;
	and.b32  	%r56, %r62, 3;
	setp.lt.u32 	%p5, %r3, 4;
	@%p5 bra 	$L__BB0_7;
	mad.lo.s32 	%r74, %r111, %r61, %r1;
	mul.wide.u32 	%rd38, %r74, 4;
	add.s64 	%rd39, %rd2, %rd38;
	ld.global.f32 	%f41, [%rd39];
	add.s32 	%r75, %r74, %r2;
	mul.wide.u32 	%rd40, %r75, 4;
	add.s64 	%rd41, %rd1, %rd40;
	ld.global.f32 	%f42, [%rd41];
	fma.rn.f32 	%f43, %f41, %f42, %f67;
	add.s32 	%r76, %r74, %r61;
	mul.wide.u32 	%rd42, %r76, 4;
	add.s64 	%rd43, %rd2, %rd42;
	ld.global.f32 	%f44, [%rd43];
	add.s32 	%r77, %r75, %r61;
	mul.wide.u32 	%rd44, %r77, 4;
	add.s64 	%rd45, %rd1, %rd44;
	ld.global.f32 	%f45, [%rd45];
	fma.rn.f32 	%f46, %f44, %f45, %f43;
	add.s32 	%r78, %r76, %r61;
	mul.wide.u32 	%rd46, %r78, 4;
	add.s64 	%rd47, %rd2, %rd46;
	ld.global.f32 	%f47, [%rd47];
	add.s32 	%r79, %r77, %r61;
	mul.wide.u32 	%rd48, %r79, 4;
	add.s64 	%rd49, %rd1, %rd48;
	ld.global.f32 	%f48, [%rd49];
	fma.rn.f32 	%f49, %f47, %f48, %f46;
	add.s32 	%r80, %r78, %r61;
	mul.wide.u32 	%rd50, %r80, 4;
	add.s64 	%rd51, %rd2, %rd50;
	ld.global.f32 	%f50, [%rd51];
	add.s32 	%r81, %r79, %r61;
	mul.wide.u32 	%rd52, %r81, 4;
	add.s64 	%rd53, %rd1, %rd52;
	ld.global.f32 	%f51, [%rd53];
	fma.rn.f32 	%f67, %f50, %f51, %f49;
	add.s32 	%r111, %r111, 4;
$L__BB0_7:
	setp.eq.s32 	%p6, %r56, 0;
	@%p6 bra 	$L__BB0_12;
	setp.eq.s32 	%p7, %r56, 1;
	@%p7 bra 	$L__BB0_10;
	mad.lo.s32 	%r82, %r111, %r61, %r1;
	mul.wide.u32 	%rd54, %r82, 4;
	add.s64 	%rd55, %rd2, %rd54;
	ld.global.f32 	%f53, [%rd55];
	add.s32 	%r83, %r82, %r2;
	mul.wide.u32 	%rd56, %r83, 4;
	add.s64 	%rd57, %rd1, %rd56;
	ld.global.f32 	%f54, [%rd57];
	fma.rn.f32 	%f55, %f53, %f54, %f67;
	add.s32 	%r84, %r82, %r61;
	mul.wide.u32 	%rd58, %r84, 4;
	add.s64 	%rd59, %rd2, %rd58;
	ld.global.f32 	%f56, [%rd59];
	add.s32 	%r85, %r83, %r61;
	mul.wide.u32 	%rd60, %r85, 4;
	add.s64 	%rd61, %rd1, %rd60;
	ld.global.f32 	%f57, [%rd61];
	fma.rn.f32 	%f67, %f56, %f57, %f55;
	add.s32 	%r111, %r111, 2;
$L__BB0_10:
	and.b32  	%r86, %r62, 1;
	setp.eq.b32 	%p8, %r86, 1;
	not.pred 	%p9, %p8;
	@%p9 bra 	$L__BB0_12;
	mad.lo.s32 	%r87, %r111, %r61, %r1;
	mul.wide.u32 	%rd62, %r87, 4;
	add.s64 	%rd63, %rd2, %rd62;
	ld.global.f32 	%f58, [%rd63];
	add.s32 	%r88, %r87, %r2;
	mul.wide.u32 	%rd64, %r88, 4;
	add.s64 	%rd65, %rd1, %rd64;
	ld.global.f32 	%f59, [%rd65];
	fma.rn.f32 	%f67, %f58, %f59, %f67;
$L__BB0_12:
	ld.param.u64 	%rd69, [_Z12filter_blockPfS_S_ii_param_2];
	cvta.to.global.u64 	%rd66, %rd69;
	mov.u32 	%r89, %tid.x;
	mov.u32 	%r90, %ctaid.x;
	mov.u32 	%r91, %ntid.x;
	mad.lo.s32 	%r92, %r90, %r91, %r89;
	mul.wide.u32 	%rd67, %r92, 4;
	add.s64 	%rd68, %rd66, %rd67;
	st.global.f32 	[%rd68], %f67;
	ret;

}


// ===== COMPILED SASS (sm_100) =====

	.target	sm_100

	.elftype	@"ET_EXEC"


//--------------------- .note.nv.tkinfo           --------------------------
	.section	.note.nv.tkinfo,"",@"SHT_NOTE"
	.sectionflags	@"SHF_NOTE_NV_TKINFO"
	.tkinfo
        /*0018*/ 	.word	0x00000002
        /*0030*/ 	.string	""
        /*0030*/ 	.string	"ptxas"
        /*0030*/ 	.string	"Cuda compilation tools, release 13.0, V13.0.88"
        /*0030*/ 	.string	"Build cuda_13.0.r13.0/compiler.36424714_0"
        /*0030*/ 	.string	"-arch sm_100 -m 64 "



//--------------------- .note.nv.cuinfo           --------------------------
	.section	.note.nv.cuinfo,"",@"SHT_NOTE"
	.sectionflags	@"SHF_NOTE_NV_CUINFO"
        /*0018*/ 	.short	0x0002
        /*001a*/ 	.short	0x0064
        /*001c*/ 	.short	0x0082
	.zero		2


//--------------------- .nv.info                  --------------------------
	.section	.nv.info,"",@"SHT_CUDA_INFO"
	.align	4


	//----- nvinfo : EIATTR_REGCOUNT
	.align		4
        /*0000*/ 	.byte	0x04, 0x2f
        /*0002*/ 	.short	(.L_1 - .L_0)
	.align		4
.L_0:
        /*0004*/ 	.word	index@(_Z12filter_blockPfS_S_ii)
        /*0008*/ 	.word	0x00000028


	//----- nvinfo : EIATTR_FRAME_SIZE
	.align		4
.L_1:
        /*000c*/ 	.byte	0x04, 0x11
        /*000e*/ 	.short	(.L_3 - .L_2)
	.align		4
.L_2:
        /*0010*/ 	.word	index@(_Z12filter_blockPfS_S_ii)
        /*0014*/ 	.word	0x00000000


	//----- nvinfo : EIATTR_MIN_STACK_SIZE
	.align		4
.L_3:
        /*0018*/ 	.byte	0x04, 0x12
        /*001a*/ 	.short	(.L_5 - .L_4)
	.align		4
.L_4:
        /*001c*/ 	.word	index@(_Z12filter_blockPfS_S_ii)
        /*0020*/ 	.word	0x00000000
.L_5:


//--------------------- .nv.compat                --------------------------
	.section	.nv.compat,"",@"SHT_CUDA_COMPAT_INFO"
	.align	4
        /*0000*/ 	.byte	0x02, 0x09, 0x00, 0x00, 0x02, 0x02, 0x01, 0x00, 0x02, 0x05, 0x05, 0x00, 0x03, 0x07, 0x01, 0x01
        /*0010*/ 	.byte	0x02, 0x03, 0x00, 0x00, 0x02, 0x06, 0x01, 0x00, 0x04, 0x0b, 0x08, 0x00, 0x09, 0x00, 0x00, 0x00
        /*0020*/ 	.byte	0x00, 0x00, 0x00, 0x00


//--------------------- .nv.info._Z12filter_blockPfS_S_ii --------------------------
	.section	.nv.info._Z12filter_blockPfS_S_ii,"",@"SHT_CUDA_INFO"
	.sectionflags	@""
	.align	4


	//----- nvinfo : EIATTR_CUDA_API_VERSION
	.align		4
        /*0000*/ 	.byte	0x04, 0x37
        /*0002*/ 	.short	(.L_7 - .L_6)
.L_6:
        /*0004*/ 	.word	0x00000082


	//----- nvinfo : EIATTR_KPARAM_INFO
	.align		4
.L_7:
        /*0008*/ 	.byte	0x04, 0x17
        /*000a*/ 	.short	(.L_9 - .L_8)
.L_8:
        /*000c*/ 	.word	0x00000000
        /*0010*/ 	.short	0x0004
        /*0012*/ 	.short	0x001c
        /*0014*/ 	.byte	0x00, 0xf0, 0x11, 0x00


	//----- nvinfo : EIATTR_KPARAM_INFO
	.align		4
.L_9:
        /*0018*/ 	.byte	0x04, 0x17
        /*001a*/ 	.short	(.L_11 - .L_10)
.L_10:
        /*001c*/ 	.word	0x00000000
        /*0020*/ 	.short	0x0003
        /*0022*/ 	.short	0x0018
        /*0024*/ 	.byte	0x00, 0xf0, 0x11, 0x00


	//----- nvinfo : EIATTR_KPARAM_INFO
	.align		4
.L_11:
        /*0028*/ 	.byte	0x04, 0x17
        /*002a*/ 	.short	(.L_13 - .L_12)
.L_12:
        /*002c*/ 	.word	0x00000000
        /*0030*/ 	.short	0x0002
        /*0032*/ 	.short	0x0010
        /*0034*/ 	.byte	0x00, 0xf5, 0x21, 0x00


	//----- nvinfo : EIATTR_KPARAM_INFO
	.align		4
.L_13:
        /*0038*/ 	.byte	0x04, 0x17
        /*003a*/ 	.short	(.L_15 - .L_14)
.L_14:
        /*003c*/ 	.word	0x00000000
        /*0040*/ 	.short	0x0001
        /*0042*/ 	.short	0x0008
        /*0044*/ 	.byte	0x00, 0xf5, 0x21, 0x00


	//----- nvinfo : EIATTR_KPARAM_INFO
	.align		4
.L_15:
        /*0048*/ 	.byte	0x04, 0x17
        /*004a*/ 	.short	(.L_17 - .L_16)
.L_16:
        /*004c*/ 	.word	0x00000000
        /*0050*/ 	.short	0x0000
        /*0052*/ 	.short	0x0000
        /*0054*/ 	.byte	0x00, 0xf5, 0x21, 0x00


	//----- nvinfo : EIATTR_SPARSE_MMA_MASK
	.align		4
.L_17:
        /*0058*/ 	.byte	0x03, 0x50
        /*005a*/ 	.short	0x0000


	//----- nvinfo : EIATTR_MAXREG_COUNT
	.align		4
        /*005c*/ 	.byte	0x03, 0x1b
        /*005e*/ 	.short	0x00ff


	//----- nvinfo : EIATTR_MERCURY_ISA_VERSION
	.align		4
        /*0060*/ 	.byte	0x03, 0x5f
        /*0062*/ 	.short	0x0101


	//----- nvinfo : EIATTR_VRC_CTA_INIT_COUNT
	.align		4
        /*0064*/ 	.byte	0x02, 0x4a
	.zero		1
	.zero		1


	//----- nvinfo : EIATTR_EXIT_INSTR_OFFSETS
	.align		4
        /*0068*/ 	.byte	0x04, 0x1c
        /*006a*/ 	.short	(.L_19 - .L_18)


	//   ....[0]....
.L_18:
        /*006c*/ 	.word	0x00000ad0


	//----- nvinfo : EIATTR_CBANK_PARAM_SIZE
	.align		4
.L_19:
        /*0070*/ 	.byte	0x03, 0x19
        /*0072*/ 	.short	0x0020


	//----- nvinfo : EIATTR_PARAM_CBANK
	.align		4
        /*0074*/ 	.byte	0x04, 0x0a
        /*0076*/ 	.short	(.L_21 - .L_20)
	.align		4
.L_20:
        /*0078*/ 	.word	index@(.nv.constant0._Z12filter_blockPfS_S_ii)
        /*007c*/ 	.short	0x0380
        /*007e*/ 	.short	0x0020


	//----- nvinfo : EIATTR_SW_WAR
	.align		4
.L_21:
        /*0080*/ 	.byte	0x04, 0x36
        /*0082*/ 	.short	(.L_23 - .L_22)
.L_22:
        /*0084*/ 	.word	0x00000008
.L_23:


//--------------------- .nv.callgraph             --------------------------
	.section	.nv.callgraph,"",@"SHT_CUDA_CALLGRAPH"
	.align	4
	.sectionentsize	8
	.align		4
        /*0000*/ 	.word	0x00000000
	.align		4
        /*0004*/ 	.word	0xffffffff
	.align		4
        /*0008*/ 	.word	0x00000000
	.align		4
        /*000c*/ 	.word	0xfffffffe
	.align		4
        /*0010*/ 	.word	0x00000000
	.align		4
        /*0014*/ 	.word	0xfffffffd
	.align		4
        /*0018*/ 	.word	0x00000000
	.align		4
        /*001c*/ 	.word	0xfffffffc


//--------------------- .text._Z12filter_blockPfS_S_ii --------------------------
	.section	.text._Z12filter_blockPfS_S_ii,"ax",@progbits
	.align	128
        .global         _Z12filter_blockPfS_S_ii
        .type           _Z12filter_blockPfS_S_ii,@function
        .size           _Z12filter_blockPfS_S_ii,(.L_x_5 - _Z12filter_blockPfS_S_ii)
        .other          _Z12filter_blockPfS_S_ii,@"STO_CUDA_ENTRY STV_DEFAULT"
_Z12filter_blockPfS_S_ii:
.text._Z12filter_blockPfS_S_ii:
[----:B------:R-:W-:Y:S08]  /*0000*/  LDC R1, c[0x0][0x37c] ;  /* 0x0000df00ff017b82 */ /* 0x000ff00000000800 */
[----:B------:R-:W0:Y:S01]  /*0010*/  LDC R0, c[0x0][0x39c] ;  /* 0x0000e700ff007b82 */ /* 0x000e220000000800 */
[----:B------:R-:W1:Y:S01]  /*0020*/  LDCU.64 UR6, c[0x0][0x358] ;  /* 0x00006b00ff0677ac */ /* 0x000e620008000a00 */
[----:B------:R-:W-:Y:S01]  /*0030*/  HFMA2 R29, -RZ, RZ, 0, 0 ;  /* 0x00000000ff1d7431 */ /* 0x000fe200000001ff */
[----:B0-----:R-:W-:-:S13]  /*0040*/  ISETP.GE.AND P0, PT, R0, 0x1, PT ;  /* 0x000000010000780c */ /* 0x001fda0003f06270 */
[----:B-1----:R-:W-:Y:S05]  /*0050*/  @!P0 BRA `(.L_x_0) ;  /* 0x0000000800808947 */ /* 0x002fea0003800000 */
[----:B------:R-:W0:Y:S01]  /*0060*/  S2UR UR4, SR_CTAID.X ;  /* 0x00000000000479c3 */ /* 0x000e220000002500 */
[----:B------:R-:W0:Y:S01]  /*0070*/  LDCU UR5, c[0x0][0x360] ;  /* 0x00006c00ff0577ac */ /* 0x000e220008000800 */
[----:B------:R-:W1:Y:S01]  /*0080*/  S2R R3, SR_TID.X ;  /* 0x0000000000037919 */ /* 0x000e620000002100 */
[C---:B------:R-:W-:Y:S02]  /*0090*/  ISETP.GE.U32.AND P0, PT, R0.reuse, 0x8, PT ;  /* 0x000000080000780c */ /* 0x040fe40003f06070 */
[----:B------:R-:W-:Y:S02]  /*00a0*/  LOP3.LUT R4, R0, 0x7, RZ, 0xc0, !PT ;  /* 0x0000000700047812 */ /* 0x000fe400078ec0ff */
[----:B------:R-:W-:Y:S02]  /*00b0*/  MOV R29, RZ ;  /* 0x000000ff001d7202 */ /* 0x000fe40000000f00 */
[----:B------:R-:W-:Y:S01]  /*00c0*/  MOV R6, RZ ;  /* 0x000000ff00067202 */ /* 0x000fe20000000f00 */
[----:B0-----:R-:W-:-:S06]  /*00d0*/  UIMAD UR4, UR4, UR5, URZ ;  /* 0x00000005040472a4 */ /* 0x001fcc000f8e02ff */
[----:B------:R-:W-:Y:S06]  /*00e0*/  @!P0 BRA `(.L_x_1) ;  /* 0x0000000400448947 */ /* 0x000fec0003800000 */
[----:B------:R-:W0:Y:S01]  /*00f0*/  LDC R5, c[0x0][0x398] ;  /* 0x0000e600ff057b82 */ /* 0x000e220000000800 */
[C---:B-1----:R-:W-:Y:S02]  /*0100*/  IADD3 R28, PT, PT, R3.reuse, UR4, RZ ;  /* 0x00000004031c7c10 */ /* 0x042fe4000fffe0ff */
[----:B------:R-:W-:Y:S02]  /*0110*/  LOP3.LUT R6, R0, 0x7ffffff8, RZ, 0xc0, !PT ;  /* 0x7ffffff800067812 */ /* 0x000fe400078ec0ff */
[----:B------:R-:W-:Y:S02]  /*0120*/  MOV R29, RZ ;  /* 0x000000ff001d7202 */ /* 0x000fe40000000f00 */
[----:B------:R-:W-:Y:S02]  /*0130*/  MOV R22, R3 ;  /* 0x0000000300167202 */ /* 0x000fe40000000f00 */
[----:B------:R-:W-:Y:S02]  /*0140*/  IADD3 R9, PT, PT, -R6, RZ, RZ ;  /* 0x000000ff06097210 */ /* 0x000fe40007ffe1ff */
[----:B0-----:R-:W-:Y:S01]  /*0150*/  IADD3 R7, PT, PT, R3, R5, RZ ;  /* 0x0000000503077210 */ /* 0x001fe20007ffe0ff */
[C-C-:B------:R-:W-:Y:S01]  /*0160*/  IMAD R11, R5.reuse, 0x3, R3.reuse ;  /* 0x00000003050b7824 */ /* 0x140fe200078e0203 */
[CC--:B------:R-:W-:Y:S01]  /*0170*/  LEA R10, R5.reuse, R3.reuse, 0x1 ;  /* 0x00000003050a7211 */ /* 0x0c0fe200078e08ff */
[C-C-:B------:R-:W-:Y:S01]  /*0180*/  IMAD R13, R5.reuse, 0x5, R3.reuse ;  /* 0x00000005050d7824 */ /* 0x140fe200078e0203 */
[C---:B------:R-:W-:Y:S01]  /*0190*/  LEA R12, R5.reuse, R3, 0x2 ;  /* 0x00000003050c7211 */ /* 0x040fe200078e10ff */
[C-C-:B------:R-:W-:Y:S01]  /*01a0*/  IMAD R14, R5.reuse, 0x6, R3.reuse ;  /* 0x00000006050e7824 */ /* 0x140fe200078e0203 */
[CC--:B------:R-:W-:Y:S01]  /*01b0*/  LEA R2, R5.reuse, R28.reuse, 0x1 ;  /* 0x0000001c05027211 */ /* 0x0c0fe200078e08ff */
[C---:B------:R-:W-:Y:S01]  /*01c0*/  IMAD R15, R5.reuse, 0x7, R3 ;  /* 0x00000007050f7824 */ /* 0x040fe200078e0203 */
[C---:B------:R-:W-:Y:S01]  /*01d0*/  LEA R24, R5.reuse, R28, 0x2 ;  /* 0x0000001c05187211 */ /* 0x040fe200078e10ff */
[--C-:B------:R-:W-:Y:S01]  /*01e0*/  IMAD R23, R5, 0x3, R28.reuse ;  /* 0x0000000305177824 */ /* 0x100fe200078e021c */
[----:B------:R-:W-:Y:S01]  /*01f0*/  IADD3 R8, PT, PT, R7, UR4, RZ ;  /* 0x0000000407087c10 */ /* 0x000fe2000fffe0ff */
[----:B------:R-:W-:-:S02]  /*0200*/  IMAD R25, R5, 0x5, R28 ;  /* 0x0000000505197824 */ /* 0x000fc400078e021c */
[C-C-:B------:R-:W-:Y:S02]  /*0210*/  IMAD R26, R5.reuse, 0x6, R28.reuse ;  /* 0x00000006051a7824 */ /* 0x140fe400078e021c */
[----:B------:R-:W-:-:S07]  /*0220*/  IMAD R27, R5, 0x7, R28 ;  /* 0x00000007051b7824 */ /* 0x000fce00078e021c */
.L_x_2:
[----:B------:R-:W0:Y:S08]  /*0230*/  LDC.64 R16, c[0x0][0x380] ;  /* 0x0000e000ff107b82 */ /* 0x000e300000000a00 */
[----:B------:R-:W1:Y:S01]  /*0240*/  LDC.64 R18, c[0x0][0x388] ;  /* 0x0000e200ff127b82 */ /* 0x000e620000000a00 */
[----:B0-----:R-:W-:-:S05]  /*0250*/  IMAD.WIDE.U32 R20, R28, 0x4, R16 ;  /* 0x000000041c147825 */ /* 0x001fca00078e0010 */
[----:B------:R0:W2:Y:S01]  /*0260*/  LDG.E R36, desc[UR6][R20.64] ;  /* 0x0000000614247981 */ /* 0x0000a2000c1e1900 */
[----:B------:R-:W-:-:S04]  /*0270*/  IMAD.WIDE.U32 R30, R8, 0x4, R16 ;  /* 0x00000004081e7825 */ /* 0x000fc800078e0010 */
[----:B-1----:R-:W-:Y:S01]  /*0280*/  IMAD.WIDE.U32 R34, R22, 0x4, R18 ;  /* 0x0000000416227825 */ /* 0x002fe200078e0012 */
[----:B------:R1:W3:Y:S03]  /*0290*/  LDG.E R33, desc[UR6][R30.64] ;  /* 0x000000061e217981 */ /* 0x0002e6000c1e1900 */
[----:B0-----:R-:W-:Y:S02]  /*02a0*/  IMAD.WIDE.U32 R20, R2, 0x4, R16 ;  /* 0x0000000402147825 */ /* 0x001fe400078e0010 */
[----:B------:R-:W2:Y:S04]  /*02b0*/  LDG.E R34, desc[UR6][R34.64] ;  /* 0x0000000622227981 */ /* 0x000ea8000c1e1900 */
[----:B------:R0:W4:Y:S01]  /*02c0*/  LDG.E R32, desc[UR6][R20.64] ;  /* 0x0000000614207981 */ /* 0x000122000c1e1900 */
[----:B-1----:R-:W-:-:S06]  /*02d0*/  IMAD.WIDE.U32 R30, R7, 0x4, R18 ;  /* 0x00000004071e7825 */ /* 0x002fcc00078e0012 */
[----:B------:R-:W3:Y:S01]  /*02e0*/  LDG.E R31, desc[UR6][R30.64] ;  /* 0x000000061e1f7981 */ /* 0x000ee2000c1e1900 */
[----:B0-----:R-:W-:-:S05]  /*02f0*/  IMAD.WIDE.U32 R20, R10, 0x4, R18 ;  /* 0x000000040a147825 */ /* 0x001fca00078e0012 */
[----:B------:R0:W4:Y:S02]  /*0300*/  LDG.E R37, desc[UR6][R20.64] ;  /* 0x0000000614257981 */ /* 0x000124000c1e1900 */
[----:B0-----:R-:W-:-:S05]  /*0310*/  IMAD.WIDE.U32 R20, R11, 0x4, R18 ;  /* 0x000000040b147825 */ /* 0x001fca00078e0012 */
[----:B------:R0:W5:Y:S02]  /*0320*/  LDG.E R30, desc[UR6][R20.64] ;  /* 0x00000006141e7981 */ /* 0x000164000c1e1900 */
[----:B0-----:R-:W-:-:S06]  /*0330*/  IMAD.WIDE.U32 R20, R23, 0x4, R16 ;  /* 0x0000000417147825 */ /* 0x001fcc00078e0010 */
[----:B------:R-:W5:Y:S01]  /*0340*/  LDG.E R20, desc[UR6][R20.64] ;  /* 0x0000000614147981 */ /* 0x000f62000c1e1900 */
[----:B--2---:R-:W-:-:S04]  /*0350*/  FFMA R29, R34, R36, R29 ;  /* 0x00000024221d7223 */ /* 0x004fc8000000001d */
[----:B---3--:R-:W-:-:S04]  /*0360*/  FFMA R34, R31, R33, R29 ;  /* 0x000000211f227223 */ /* 0x008fc8000000001d */
[----:B----4-:R-:W-:Y:S01]  /*0370*/  FFMA R29, R37, R32, R34 ;  /* 0x00000020251d7223 */ /* 0x010fe20000000022 */
[----:B------:R-:W-:-:S04]  /*0380*/  IMAD.WIDE.U32 R32, R25, 0x4, R16 ;  /* 0x0000000419207825 */ /* 0x000fc800078e0010 */
[----:B------:R-:W-:Y:S02]  /*0390*/  IMAD.WIDE.U32 R34, R24, 0x4, R16 ;  /* 0x0000000418227825 */ /* 0x000fe400078e0010 */
[----:B------:R-:W2:Y:S04]  /*03a0*/  LDG.E R32, desc[UR6][R32.64] ;  /* 0x0000000620207981 */ /* 0x000ea8000c1e1900 */
[----:B------:R-:W3:Y:S01]  /*03b0*/  LDG.E R34, desc[UR6][R34.64] ;  /* 0x0000000622227981 */ /* 0x000ee2000c1e1900 */
[----:B-----5:R-:W-:Y:S01]  /*03c0*/  FFMA R29, R30, R20, R29 ;  /* 0x000000141e1d7223 */ /* 0x020fe2000000001d */
[----:B------:R-:W-:-:S04]  /*03d0*/  IMAD.WIDE.U32 R30, R12, 0x4, R18 ;  /* 0x000000040c1e7825 */ /* 0x000fc800078e0012 */
[--C-:B------:R-:W-:Y:S01]  /*03e0*/  IMAD.WIDE.U32 R20, R13, 0x4, R18.reuse ;  /* 0x000000040d147825 */ /* 0x100fe200078e0012 */
[----:B------:R-:W3:Y:S04]  /*03f0*/  LDG.E R33, desc[UR6][R30.64] ;  /* 0x000000061e217981 */ /* 0x000ee8000c1e1900 */
[----:B------:R0:W2:Y:S02]  /*0400*/  LDG.E R31, desc[UR6][R20.64] ;  /* 0x00000006141f7981 */ /* 0x0000a4000c1e1900 */
[----:B0-----:R-:W-:-:S05]  /*0410*/  IMAD.WIDE.U32 R20, R14, 0x4, R18 ;  /* 0x000000040e147825 */ /* 0x001fca00078e0012 */
[----:B------:R0:W4:Y:S01]  /*0420*/  LDG.E R30, desc[UR6][R20.64] ;  /* 0x00000006141e7981 */ /* 0x000122000c1e1900 */
[----:B------:R-:W-:-:S06]  /*0430*/  IMAD.WIDE.U32 R18, R15, 0x4, R18 ;  /* 0x000000040f127825 */ /* 0x000fcc00078e0012 */
[----:B------:R-:W5:Y:S01]  /*0440*/  LDG.E R19, desc[UR6][R18.64] ;  /* 0x0000000612137981 */ /* 0x000f62000c1e1900 */
[----:B0-----:R-:W-:-:S04]  /*0450*/  IMAD.WIDE.U32 R20, R26, 0x4, R16 ;  /* 0x000000041a147825 */ /* 0x001fc800078e0010 */
[----:B------:R-:W-:Y:S01]  /*0460*/  IMAD.WIDE.U32 R16, R27, 0x4, R16 ;  /* 0x000000041b107825 */ /* 0x000fe200078e0010 */
[----:B------:R-:W4:Y:S05]  /*0470*/  LDG.E R37, desc[UR6][R20.64] ;  /* 0x0000000614257981 */ /* 0x000f2a000c1e1900 */
[----:B------:R-:W5:Y:S01]  /*0480*/  LDG.E R16, desc[UR6][R16.64] ;  /* 0x0000000610107981 */ /* 0x000f62000c1e1900 */
[----:B------:R-:W-:-:S04]  /*0490*/  IADD3 R9, PT, PT, R9, 0x8, RZ ;  /* 0x0000000809097810 */ /* 0x000fc80007ffe0ff */
[----:B------:R-:W-:Y:S02]  /*04a0*/  ISETP.NE.AND P0, PT, R9, RZ, PT ;  /* 0x000000ff0900720c */ /* 0x000fe40003f05270 */
[C---:B------:R-:W-:Y:S02]  /*04b0*/  LEA R8, R5.reuse, R8, 0x3 ;  /* 0x0000000805087211 */ /* 0x040fe400078e18ff */
[C---:B------:R-:W-:Y:S02]  /*04c0*/  LEA R2, R5.reuse, R2, 0x3 ;  /* 0x0000000205027211 */ /* 0x040fe400078e18ff */
[C---:B------:R-:W-:Y:S02]  /*04d0*/  LEA R23, R5.reuse, R23, 0x3 ;  /* 0x0000001705177211 */ /* 0x040fe400078e18ff */
[C---:B------:R-:W-:Y:S02]  /*04e0*/  LEA R24, R5.reuse, R24, 0x3 ;  /* 0x0000001805187211 */ /* 0x040fe400078e18ff */
[----:B------:R-:W-:-:S02]  /*04f0*/  LEA R25, R5, R25, 0x3 ;  /* 0x0000001905197211 */ /* 0x000fc400078e18ff */
[C---:B------:R-:W-:Y:S02]  /*0500*/  LEA R26, R5.reuse, R26, 0x3 ;  /* 0x0000001a051a7211 */ /* 0x040fe400078e18ff */
        /* <DEDUP_REMOVED lines=9> */
[----:B------:R-:W-:Y:S01]  /*05a0*/  LEA R22, R5, R22, 0x3 ;  /* 0x0000001605167211 */ /* 0x000fe200078e18ff */
[----:B---3--:R-:W-:-:S04]  /*05b0*/  FFMA R34, R33, R34, R29 ;  /* 0x0000002221227223 */ /* 0x008fc8000000001d */
[----:B--2---:R-:W-:-:S04]  /*05c0*/  FFMA R31, R31, R32, R34 ;  /* 0x000000201f1f7223 */ /* 0x004fc80000000022 */
[----:B----4-:R-:W-:-:S04]  /*05d0*/  FFMA R30, R30, R37, R31 ;  /* 0x000000251e1e7223 */ /* 0x010fc8000000001f */
[----:B-----5:R-:W-:Y:S01]  /*05e0*/  FFMA R29, R19, R16, R30 ;  /* 0x00000010131d7223 */ /* 0x020fe2000000001e */
[----:B------:R-:W-:Y:S06]  /*05f0*/  @P0 BRA `(.L_x_2) ;  /* 0xfffffffc000c0947 */ /* 0x000fec000383ffff */
.L_x_1:
[----:B------:R-:W-:-:S13]  /*0600*/  ISETP.NE.AND P0, PT, R4, RZ, PT ;  /* 0x000000ff0400720c */ /* 0x000fda0003f05270 */
[----:B------:R-:W-:Y:S05]  /*0610*/  @!P0 BRA `(.L_x_0) ;  /* 0x0000000400108947 */ /* 0x000fea0003800000 */
[----:B------:R-:W-:Y:S02]  /*0620*/  ISETP.GE.U32.AND P0, PT, R4, 0x4, PT ;  /* 0x000000040400780c */ /* 0x000fe40003f06070 */
[----:B------:R-:W-:-:S04]  /*0630*/  LOP3.LUT R22, R0, 0x3, RZ, 0xc0, !PT ;  /* 0x0000000300167812 */ /* 0x000fc800078ec0ff */
[----:B------:R-:W-:-:S07]  /*0640*/  ISETP.NE.AND P1, PT, R22, RZ, PT ;  /* 0x000000ff1600720c */ /* 0x000fce0003f25270 */
[----:B------:R-:W-:Y:S06]  /*0650*/  @!P0 BRA `(.L_x_3) ;  /* 0x0000000000808947 */ /* 0x000fec0003800000 */
[----:B------:R-:W1:Y:S01]  /*0660*/  LDCU UR5, c[0x0][0x398] ;  /* 0x00007300ff0577ac */ /* 0x000e620008000800 */
[----:B------:R-:W0:Y:S08]  /*0670*/  LDC.64 R4, c[0x0][0x380] ;  /* 0x0000e000ff047b82 */ /* 0x000e300000000a00 */
[----:B------:R-:W2:Y:S01]  /*0680*/  LDC.64 R8, c[0x0][0x388] ;  /* 0x0000e200ff087b82 */ /* 0x000ea20000000a00 */
[----:B-1----:R-:W-:-:S05]  /*0690*/  IMAD R13, R6, UR5, R3 ;  /* 0x00000005060d7c24 */ /* 0x002fca000f8e0203 */
[C---:B------:R-:W-:Y:S02]  /*06a0*/  IADD3 R7, PT, PT, R13.reuse, UR4, RZ ;  /* 0x000000040d077c10 */ /* 0x040fe4000fffe0ff */
[----:B------:R-:W-:-:S03]  /*06b0*/  IADD3 R11, PT, PT, R13, UR5, RZ ;  /* 0x000000050d0b7c10 */ /* 0x000fc6000fffe0ff */
[C---:B0-----:R-:W-:Y:S01]  /*06c0*/  IMAD.WIDE.U32 R14, R7.reuse, 0x4, R4 ;  /* 0x00000004070e7825 */ /* 0x041fe200078e0004 */
[----:B------:R-:W-:-:S03]  /*06d0*/  IADD3 R7, PT, PT, R7, UR5, RZ ;  /* 0x0000000507077c10 */ /* 0x000fc6000fffe0ff */
[--C-:B--2---:R-:W-:Y:S01]  /*06e0*/  IMAD.WIDE.U32 R12, R13, 0x4, R8.reuse ;  /* 0x000000040d0c7825 */ /* 0x104fe200078e0008 */
[----:B------:R-:W-:Y:S01]  /*06f0*/  IADD3 R23, PT, PT, R7, UR5, RZ ;  /* 0x0000000507177c10 */ /* 0x000fe2000fffe0ff */
[----:B------:R-:W2:Y:S02]  /*0700*/  LDG.E R14, desc[UR6][R14.64] ;  /* 0x000000060e0e7981 */ /* 0x000ea4000c1e1900 */
[C---:B------:R-:W-:Y:S01]  /*0710*/  IMAD.WIDE.U32 R16, R11.reuse, 0x4, R8 ;  /* 0x000000040b107825 */ /* 0x040fe200078e0008 */
[----:B------:R-:W-:Y:S01]  /*0720*/  IADD3 R11, PT, PT, R11, UR5, RZ ;  /* 0x000000050b0b7c10 */ /* 0x000fe2000fffe0ff */
[----:B------:R-:W2:Y:S02]  /*0730*/  LDG.E R2, desc[UR6][R12.64] ;  /* 0x000000060c027981 */ /* 0x000ea4000c1e1900 */
[----:B------:R-:W-:Y:S01]  /*0740*/  IMAD.WIDE.U32 R18, R7, 0x4, R4 ;  /* 0x0000000407127825 */ /* 0x000fe200078e0004 */
[----:B------:R-:W-:Y:S01]  /*0750*/  IADD3 R7, PT, PT, R11, UR5, RZ ;  /* 0x000000050b077c10 */ /* 0x000fe2000fffe0ff */
[----:B------:R-:W3:Y:S01]  /*0760*/  LDG.E R17, desc[UR6][R16.64] ;  /* 0x0000000610117981 */ /* 0x000ee2000c1e1900 */
[----:B------:R-:W-:Y:S01]  /*0770*/  IADD3 R25, PT, PT, R23, UR5, RZ ;  /* 0x0000000517197c10 */ /* 0x000fe2000fffe0ff */
[----:B------:R-:W-:-:S02]  /*0780*/  IMAD.WIDE.U32 R20, R11, 0x4, R8 ;  /* 0x000000040b147825 */ /* 0x000fc400078e0008 */
[----:B------:R-:W3:Y:S02]  /*0790*/  LDG.E R18, desc[UR6][R18.64] ;  /* 0x0000000612127981 */ /* 0x000ee4000c1e1900 */
[----:B------:R-:W-:Y:S02]  /*07a0*/  IMAD.WIDE.U32 R10, R23, 0x4, R4 ;  /* 0x00000004170a7825 */ /* 0x000fe400078e0004 */
[----:B------:R-:W4:Y:S02]  /*07b0*/  LDG.E R21, desc[UR6][R20.64] ;  /* 0x0000000614157981 */ /* 0x000f24000c1e1900 */
[----:B------:R-:W-:Y:S02]  /*07c0*/  IMAD.WIDE.U32 R8, R7, 0x4, R8 ;  /* 0x0000000407087825 */ /* 0x000fe400078e0008 */
[----:B------:R-:W4:Y:S02]  /*07d0*/  LDG.E R10, desc[UR6][R10.64] ;  /* 0x000000060a0a7981 */ /* 0x000f24000c1e1900 */
[----:B------:R-:W-:-:S02]  /*07e0*/  IMAD.WIDE.U32 R4, R25, 0x4, R4 ;  /* 0x0000000419047825 */ /* 0x000fc400078e0004 */
[----:B------:R-:W5:Y:S04]  /*07f0*/  LDG.E R9, desc[UR6][R8.64] ;  /* 0x0000000608097981 */ /* 0x000f68000c1e1900 */
[----:B------:R-:W5:Y:S01]  /*0800*/  LDG.E R4, desc[UR6][R4.64] ;  /* 0x0000000604047981 */ /* 0x000f62000c1e1900 */
[----:B------:R-:W-:Y:S01]  /*0810*/  IADD3 R6, PT, PT, R6, 0x4, RZ ;  /* 0x0000000406067810 */ /* 0x000fe20007ffe0ff */
[----:B--2---:R-:W-:-:S04]  /*0820*/  FFMA R2, R2, R14, R29 ;  /* 0x0000000e02027223 */ /* 0x004fc8000000001d */
[----:B---3--:R-:W-:-:S04]  /*0830*/  FFMA R2, R17, R18, R2 ;  /* 0x0000001211027223 */ /* 0x008fc80000000002 */
[----:B----4-:R-:W-:-:S04]  /*0840*/  FFMA R2, R21, R10, R2 ;  /* 0x0000000a15027223 */ /* 0x010fc80000000002 */
[----:B-----5:R-:W-:-:S07]  /*0850*/  FFMA R29, R9, R4, R2 ;  /* 0x00000004091d7223 */ /* 0x020fce0000000002 */
.L_x_3:
[----:B------:R-:W-:Y:S05]  /*0860*/  @!P1 BRA `(.L_x_0) ;  /* 0x00000000007c9947 */ /* 0x000fea0003800000 */
[----:B------:R-:W-:Y:S01]  /*0870*/  ISETP.NE.AND P0, PT, R22, 0x1, PT ;  /* 0x000000011600780c */ /* 0x000fe20003f05270 */
[----:B------:R-:W0:Y:S01]  /*0880*/  LDC.64 R12, c[0x0][0x388] ;  /* 0x0000e200ff0c7b82 */ /* 0x000e220000000a00 */
[----:B------:R-:W-:-:S04]  /*0890*/  LOP3.LUT R0, R0, 0x1, RZ, 0xc0, !PT ;  /* 0x0000000100007812 */ /* 0x000fc800078ec0ff */
[----:B------:R-:W-:-:S03]  /*08a0*/  ISETP.NE.U32.AND P1, PT, R0, 0x1, PT ;  /* 0x000000010000780c */ /* 0x000fc60003f25070 */
[----:B------:R-:W2:Y:S08]  /*08b0*/  LDC.64 R10, c[0x0][0x380] ;  /* 0x0000e000ff0a7b82 */ /* 0x000eb00000000a00 */
[----:B------:R-:W1:Y:S08]  /*08c0*/  @P0 LDC R0, c[0x0][0x398] ;  /* 0x0000e600ff000b82 */ /* 0x000e700000000800 */
[----:B------:R-:W3:Y:S08]  /*08d0*/  @!P1 LDC R7, c[0x0][0x398] ;  /* 0x0000e600ff079b82 */ /* 0x000ef00000000800 */
[----:B------:R-:W4:Y:S08]  /*08e0*/  LDC.64 R8, c[0x0][0x388] ;  /* 0x0000e200ff087b82 */ /* 0x000f300000000a00 */
[----:B------:R-:W5:Y:S01]  /*08f0*/  LDC.64 R4, c[0x0][0x380] ;  /* 0x0000e000ff047b82 */ /* 0x000f620000000a00 */
[C---:B-1----:R-:W-:Y:S01]  /*0900*/  @P0 IMAD R15, R6.reuse, R0, R3 ;  /* 0x00000000060f0224 */ /* 0x042fe200078e0203 */
[----:B------:R-:W-:-:S04]  /*0910*/  @P0 IADD3 R6, PT, PT, R6, 0x2, RZ ;  /* 0x0000000206060810 */ /* 0x000fc80007ffe0ff */
[C---:B------:R-:W-:Y:S01]  /*0920*/  @P0 IADD3 R17, PT, PT, R15.reuse, UR4, RZ ;  /* 0x000000040f110c10 */ /* 0x040fe2000fffe0ff */
[----:B---3--:R-:W-:Y:S01]  /*0930*/  @!P1 IMAD R7, R6, R7, R3 ;  /* 0x0000000706079224 */ /* 0x008fe200078e0203 */
[CC--:B------:R-:W-:Y:S01]  /*0940*/  @P0 IADD3 R19, PT, PT, R15.reuse, R0.reuse, RZ ;  /* 0x000000000f130210 */ /* 0x0c0fe20007ffe0ff */
[----:B0-----:R-:W-:Y:S01]  /*0950*/  @P0 IMAD.WIDE.U32 R14, R15, 0x4, R12 ;  /* 0x000000040f0e0825 */ /* 0x001fe200078e000c */
[----:B------:R-:W-:-:S03]  /*0960*/  @P0 IADD3 R21, PT, PT, R17, R0, RZ ;  /* 0x0000000011150210 */ /* 0x000fc60007ffe0ff */
[----:B--2---:R-:W-:Y:S01]  /*0970*/  @P0 IMAD.WIDE.U32 R2, R17, 0x4, R10 ;  /* 0x0000000411020825 */ /* 0x004fe200078e000a */
[----:B------:R-:W-:Y:S01]  /*0980*/  @!P1 IADD3 R17, PT, PT, R7, UR4, RZ ;  /* 0x0000000407119c10 */ /* 0x000fe2000fffe0ff */
[----:B------:R-:W2:Y:S02]  /*0990*/  @P0 LDG.E R14, desc[UR6][R14.64] ;  /* 0x000000060e0e0981 */ /* 0x000ea4000c1e1900 */
[----:B------:R-:W-:Y:S02]  /*09a0*/  @P0 IMAD.WIDE.U32 R12, R19, 0x4, R12 ;  /* 0x00000004130c0825 */ /* 0x000fe400078e000c */
[----:B------:R-:W2:Y:S02]  /*09b0*/  @P0 LDG.E R2, desc[UR6][R2.64] ;  /* 0x0000000602020981 */ /* 0x000ea4000c1e1900 */
[----:B------:R-:W-:Y:S02]  /*09c0*/  @P0 IMAD.WIDE.U32 R10, R21, 0x4, R10 ;  /* 0x00000004150a0825 */ /* 0x000fe400078e000a */
[----:B------:R-:W3:Y:S02]  /*09d0*/  @P0 LDG.E R13, desc[UR6][R12.64] ;  /* 0x000000060c0d0981 */ /* 0x000ee4000c1e1900 */
[----:B----4-:R-:W-:-:S02]  /*09e0*/  @!P1 IMAD.WIDE.U32 R8, R7, 0x4, R8 ;  /* 0x0000000407089825 */ /* 0x010fc400078e0008 */
[----:B------:R-:W3:Y:S02]  /*09f0*/  @P0 LDG.E R10, desc[UR6][R10.64] ;  /* 0x000000060a0a0981 */ /* 0x000ee4000c1e1900 */
[----:B-----5:R-:W-:Y:S02]  /*0a00*/  @!P1 IMAD.WIDE.U32 R4, R17, 0x4, R4 ;  /* 0x0000000411049825 */ /* 0x020fe400078e0004 */
[----:B------:R-:W4:Y:S04]  /*0a10*/  @!P1 LDG.E R8, desc[UR6][R8.64] ;  /* 0x0000000608089981 */ /* 0x000f28000c1e1900 */
[----:B------:R-:W4:Y:S01]  /*0a20*/  @!P1 LDG.E R4, desc[UR6][R4.64] ;  /* 0x0000000604049981 */ /* 0x000f22000c1e1900 */
[----:B--2---:R-:W-:-:S04]  /*0a30*/  @P0 FFMA R0, R14, R2, R29 ;  /* 0x000000020e000223 */ /* 0x004fc8000000001d */
[----:B---3--:R-:W-:-:S04]  /*0a40*/  @P0 FFMA R29, R13, R10, R0 ;  /* 0x0000000a0d1d0223 */ /* 0x008fc80000000000 */
[----:B----4-:R-:W-:-:S07]  /*0a50*/  @!P1 FFMA R29, R8, R4, R29 ;  /* 0x00000004081d9223 */ /* 0x010fce000000001d */
.L_x_0:
[----:B------:R-:W0:Y:S01]  /*0a60*/  S2R R0, SR_TID.X ;  /* 0x0000000000007919 */ /* 0x000e220000002100 */
[----:B------:R-:W0:Y:S08]  /*0a70*/  S2UR UR4, SR_CTAID.X ;  /* 0x00000000000479c3 */ /* 0x000e300000002500 */
[----:B------:R-:W0:Y:S08]  /*0a80*/  LDC R5, c[0x0][0x360] ;  /* 0x0000d800ff057b82 */ /* 0x000e300000000800 */
[----:B-1----:R-:W1:Y:S01]  /*0a90*/  LDC.64 R2, c[0x0][0x390] ;  /* 0x0000e400ff027b82 */ /* 0x002e620000000a00 */
[----:B0-----:R-:W-:-:S04]  /*0aa0*/  IMAD R5, R5, UR4, R0 ;  /* 0x0000000405057c24 */ /* 0x001fc8000f8e0200 */
[----:B-1----:R-:W-:-:S05]  /*0ab0*/  IMAD.WIDE.U32 R2, R5, 0x4, R2 ;  /* 0x0000000405027825 */ /* 0x002fca00078e0002 */
[----:B------:R-:W-:Y:S01]  /*0ac0*/  STG.E desc[UR6][R2.64], R29 ;  /* 0x0000001d02007986 */ /* 0x000fe2000c101906 */
[----:B------:R-:W-:Y:S05]  /*0ad0*/  EXIT ;  /* 0x000000000000794d */ /* 0x000fea0003800000 */
.L_x_4:
[----:B------:R-:W-:-:S00]  /*0ae0*/  BRA `(.L_x_4) ;  /* 0xfffffffc00fc7947 */ /* 0x000fc0000383ffff */
[----:B------:R-:W-:-:S00]  /*0af0*/  NOP ;  /* 0x0000000000007918 */ /* 0x000fc00000000000 */
        /* <DEDUP_REMOVED lines=8> */
.L_x_5:


//--------------------- .nv.shared.reserved.0     --------------------------
	.section	.nv.shared.reserved.0,"aw",@nobits
	.weak		__nv_reservedSMEM_offset_0_alias
	.size		__nv_reservedSMEM_offset_0_alias, 0, 64
	.other		__nv_reservedSMEM_offset_0_alias,@"STO_CUDA_RESERVED_SHARED STV_DEFAULT"
__nv_reservedSMEM_offset_0_alias:
	.zero		0
	.zero		64


//--------------------- .nv.constant0._Z12filter_blockPfS_S_ii --------------------------
	.section	.nv.constant0._Z12filter_blockPfS_S_ii,"a",@progbits
	.sectionflags	@""
	.align	4
.nv.constant0._Z12filter_blockPfS_S_ii:
	.zero		928


//--------------------- SYMBOLS --------------------------

	.type		.nv.reservedSmem.offset0,@object
	.size		.nv.reservedSmem.offset0,0x4
